//
// Generated by NVIDIA NVVM Compiler
//
// Compiler Build ID: CL-36424714
// Cuda compilation tools, release 13.0, V13.0.88
// Based on NVVM 20.0.0
//

.version 9.0
.target sm_100
.address_size 64

	// .globl	add

.visible .entry add(
	.param .u32 add_param_0,
	.param .u64 .ptr .align 1 add_param_1,
	.param .u64 .ptr .align 1 add_param_2,
	.param .u64 .ptr .align 1 add_param_3
)
{
	.reg .pred 	%p<10>;
	.reg .b32 	%r<110>;
	.reg .b64 	%rd<40>;

	ld.param.u32 	%r16, [add_param_0];
	ld.param.u64 	%rd22, [add_param_1];
	ld.param.u64 	%rd23, [add_param_2];
	ld.param.u64 	%rd24, [add_param_3];
	cvta.to.global.u64 	%rd1, %rd24;
	cvta.to.global.u64 	%rd2, %rd23;
	cvta.to.global.u64 	%rd3, %rd22;
	setp.eq.s32 	%p1, %r16, 0;
	@%p1 bra 	$L__BB0_13;
	and.b32  	%r1, %r16, 15;
	setp.lt.u32 	%p2, %r16, 16;
	mov.b32 	%r107, 0;
	@%p2 bra 	$L__BB0_4;
	and.b32  	%r107, %r16, -16;
	neg.s32 	%r105, %r107;
	add.s64 	%rd36, %rd3, 32;
	add.s64 	%rd35, %rd2, 32;
	add.s64 	%rd34, %rd1, 32;
$L__BB0_3:
	.pragma "nounroll";
	ld.global.u32 	%r18, [%rd36+-32];
	ld.global.u32 	%r19, [%rd35+-32];
	add.s32 	%r20, %r19, %r18;
	st.global.u32 	[%rd34+-32], %r20;
	ld.global.u32 	%r21, [%rd36+-28];
	ld.global.u32 	%r22, [%rd35+-28];
	add.s32 	%r23, %r22, %r21;
	st.global.u32 	[%rd34+-28], %r23;
	ld.global.u32 	%r24, [%rd36+-24];
	ld.global.u32 	%r25, [%rd35+-24];
	add.s32 	%r26, %r25, %r24;
	st.global.u32 	[%rd34+-24], %r26;
	ld.global.u32 	%r27, [%rd36+-20];
	ld.global.u32 	%r28, [%rd35+-20];
	add.s32 	%r29, %r28, %r27;
	st.global.u32 	[%rd34+-20], %r29;
	ld.global.u32 	%r30, [%rd36+-16];
	ld.global.u32 	%r31, [%rd35+-16];
	add.s32 	%r32, %r31, %r30;
	st.global.u32 	[%rd34+-16], %r32;
	ld.global.u32 	%r33, [%rd36+-12];
	ld.global.u32 	%r34, [%rd35+-12];
	add.s32 	%r35, %r34, %r33;
	st.global.u32 	[%rd34+-12], %r35;
	ld.global.u32 	%r36, [%rd36+-8];
	ld.global.u32 	%r37, [%rd35+-8];
	add.s32 	%r38, %r37, %r36;
	st.global.u32 	[%rd34+-8], %r38;
	ld.global.u32 	%r39, [%rd36+-4];
	ld.global.u32 	%r40, [%rd35+-4];
	add.s32 	%r41, %r40, %r39;
	st.global.u32 	[%rd34+-4], %r41;
	ld.global.u32 	%r42, [%rd36];
	ld.global.u32 	%r43, [%rd35];
	add.s32 	%r44, %r43, %r42;
	st.global.u32 	[%rd34], %r44;
	ld.global.u32 	%r45, [%rd36+4];
	ld.global.u32 	%r46, [%rd35+4];
	add.s32 	%r47, %r46, %r45;
	st.global.u32 	[%rd34+4], %r47;
	ld.global.u32 	%r48, [%rd36+8];
	ld.global.u32 	%r49, [%rd35+8];
	add.s32 	%r50, %r49, %r48;
	st.global.u32 	[%rd34+8], %r50;
	ld.global.u32 	%r51, [%rd36+12];
	ld.global.u32 	%r52, [%rd35+12];
	add.s32 	%r53, %r52, %r51;
	st.global.u32 	[%rd34+12], %r53;
	ld.global.u32 	%r54, [%rd36+16];
	ld.global.u32 	%r55, [%rd35+16];
	add.s32 	%r56, %r55, %r54;
	st.global.u32 	[%rd34+16], %r56;
	ld.global.u32 	%r57, [%rd36+20];
	ld.global.u32 	%r58, [%rd35+20];
	add.s32 	%r59, %r58, %r57;
	st.global.u32 	[%rd34+20], %r59;
	ld.global.u32 	%r60, [%rd36+24];
	ld.global.u32 	%r61, [%rd35+24];
	add.s32 	%r62, %r61, %r60;
	st.global.u32 	[%rd34+24], %r62;
	ld.global.u32 	%r63, [%rd36+28];
	ld.global.u32 	%r64, [%rd35+28];
	add.s32 	%r65, %r64, %r63;
	st.global.u32 	[%rd34+28], %r65;
	add.s32 	%r105, %r105, 16;
	add.s64 	%rd36, %rd36, 64;
	add.s64 	%rd35, %rd35, 64;
	add.s64 	%rd34, %rd34, 64;
	setp.ne.s32 	%p3, %r105, 0;
	@%p3 bra 	$L__BB0_3;
$L__BB0_4:
	setp.eq.s32 	%p4, %r1, 0;
	@%p4 bra 	$L__BB0_13;
	and.b32  	%r7, %r16, 7;
	setp.lt.u32 	%p5, %r1, 8;
	@%p5 bra 	$L__BB0_7;
	mul.wide.u32 	%rd25, %r107, 4;
	add.s64 	%rd26, %rd3, %rd25;
	ld.global.u32 	%r66, [%rd26];
	add.s64 	%rd27, %rd2, %rd25;
	ld.global.u32 	%r67, [%rd27];
	add.s32 	%r68, %r67, %r66;
	add.s64 	%rd28, %rd1, %rd25;
	st.global.u32 	[%rd28], %r68;
	ld.global.u32 	%r69, [%rd26+4];
	ld.global.u32 	%r70, [%rd27+4];
	add.s32 	%r71, %r70, %r69;
	st.global.u32 	[%rd28+4], %r71;
	ld.global.u32 	%r72, [%rd26+8];
	ld.global.u32 	%r73, [%rd27+8];
	add.s32 	%r74, %r73, %r72;
	st.global.u32 	[%rd28+8], %r74;
	ld.global.u32 	%r75, [%rd26+12];
	ld.global.u32 	%r76, [%rd27+12];
	add.s32 	%r77, %r76, %r75;
	st.global.u32 	[%rd28+12], %r77;
	ld.global.u32 	%r78, [%rd26+16];
	ld.global.u32 	%r79, [%rd27+16];
	add.s32 	%r80, %r79, %r78;
	st.global.u32 	[%rd28+16], %r80;
	ld.global.u32 	%r81, [%rd26+20];
	ld.global.u32 	%r82, [%rd27+20];
	add.s32 	%r83, %r82, %r81;
	st.global.u32 	[%rd28+20], %r83;
	ld.global.u32 	%r84, [%rd26+24];
	ld.global.u32 	%r85, [%rd27+24];
	add.s32 	%r86, %r85, %r84;
	st.global.u32 	[%rd28+24], %r86;
	ld.global.u32 	%r87, [%rd26+28];
	ld.global.u32 	%r88, [%rd27+28];
	add.s32 	%r89, %r88, %r87;
	st.global.u32 	[%rd28+28], %r89;
	add.s32 	%r107, %r107, 8;
$L__BB0_7:
	setp.eq.s32 	%p6, %r7, 0;
	@%p6 bra 	$L__BB0_13;
	and.b32  	%r10, %r16, 3;
	setp.lt.u32 	%p7, %r7, 4;
	@%p7 bra 	$L__BB0_10;
	mul.wide.u32 	%rd29, %r107, 4;
	add.s64 	%rd30, %rd3, %rd29;
	ld.global.u32 	%r90, [%rd30];
	add.s64 	%rd31, %rd2, %rd29;
	ld.global.u32 	%r91, [%rd31];
	add.s32 	%r92, %r91, %r90;
	add.s64 	%rd32, %rd1, %rd29;
	st.global.u32 	[%rd32], %r92;
	ld.global.u32 	%r93, [%rd30+4];
	ld.global.u32 	%r94, [%rd31+4];
	add.s32 	%r95, %r94, %r93;
	st.global.u32 	[%rd32+4], %r95;
	ld.global.u32 	%r96, [%rd30+8];
	ld.global.u32 	%r97, [%rd31+8];
	add.s32 	%r98, %r97, %r96;
	st.global.u32 	[%rd32+8], %r98;
	ld.global.u32 	%r99, [%rd30+12];
	ld.global.u32 	%r100, [%rd31+12];
	add.s32 	%r101, %r100, %r99;
	st.global.u32 	[%rd32+12], %r101;
	add.s32 	%r107, %r107, 4;
$L__BB0_10:
	setp.eq.s32 	%p8, %r10, 0;
	@%p8 bra 	$L__BB0_13;
	mul.wide.u32 	%rd33, %r107, 4;
	add.s64 	%rd39, %rd1, %rd33;
	add.s64 	%rd38, %rd2, %rd33;
	add.s64 	%rd37, %rd3, %rd33;
	neg.s32 	%r109, %r10;
$L__BB0_12:
	.pragma "nounroll";
	ld.global.u32 	%r102, [%rd37];
	ld.global.u32 	%r103, [%rd38];
	add.s32 	%r104, %r103, %r102;
	st.global.u32 	[%rd39], %r104;
	add.s64 	%rd39, %rd39, 4;
	add.s64 	%rd38, %rd38, 4;
	add.s64 	%rd37, %rd37, 4;
	add.s32 	%r109, %r109, 1;
	setp.ne.s32 	%p9, %r109, 0;
	@%p9 bra 	$L__BB0_12;
$L__BB0_13:
	ret;

}


// ===== COMPILED SASS (sm_100) =====

	.target	sm_100

	.elftype	@"ET_EXEC"


//--------------------- .note.nv.tkinfo           --------------------------
	.section	.note.nv.tkinfo,"",@"SHT_NOTE"
	.sectionflags	@"SHF_NOTE_NV_TKINFO"
	.tkinfo
        /*0018*/ 	.word	0x00000002
        /*0030*/ 	.string	""
        /*0030*/ 	.string	"ptxas"
        /*0030*/ 	.string	"Cuda compilation tools, release 13.0, V13.0.88"
        /*0030*/ 	.string	"Build cuda_13.0.r13.0/compiler.36424714_0"
        /*0030*/ 	.string	"-arch sm_100 -m 64 "



//--------------------- .note.nv.cuinfo           --------------------------
	.section	.note.nv.cuinfo,"",@"SHT_NOTE"
	.sectionflags	@"SHF_NOTE_NV_CUINFO"
        /*0018*/ 	.short	0x0002
        /*001a*/ 	.short	0x0064
        /*001c*/ 	.short	0x0082
	.zero		2


//--------------------- .nv.info                  --------------------------
	.section	.nv.info,"",@"SHT_CUDA_INFO"
	.align	4


	//----- nvinfo : EIATTR_REGCOUNT
	.align		4
        /*0000*/ 	.byte	0x04, 0x2f
        /*0002*/ 	.short	(.L_1 - .L_0)
	.align		4
.L_0:
        /*0004*/ 	.word	index@(add)
        /*0008*/ 	.word	0x00000012


	//----- nvinfo : EIATTR_FRAME_SIZE
	.align		4
.L_1:
        /*000c*/ 	.byte	0x04, 0x11
        /*000e*/ 	.short	(.L_3 - .L_2)
	.align		4
.L_2:
        /*0010*/ 	.word	index@(add)
        /*0014*/ 	.word	0x00000000


	//----- nvinfo : EIATTR_MIN_STACK_SIZE
	.align		4
.L_3:
        /*0018*/ 	.byte	0x04, 0x12
        /*001a*/ 	.short	(.L_5 - .L_4)
	.align		4
.L_4:
        /*001c*/ 	.word	index@(add)
        /*0020*/ 	.word	0x00000000
.L_5:


//--------------------- .nv.compat                --------------------------
	.section	.nv.compat,"",@"SHT_CUDA_COMPAT_INFO"
	.align	4
        /*0000*/ 	.byte	0x02, 0x09, 0x00, 0x00, 0x02, 0x02, 0x01, 0x00, 0x02, 0x05, 0x05, 0x00, 0x03, 0x07, 0x01, 0x01
        /*0010*/ 	.byte	0x02, 0x03, 0x00, 0x00, 0x02, 0x06, 0x01, 0x00, 0x04, 0x0b, 0x08, 0x00, 0x09, 0x00, 0x00, 0x00
        /*0020*/ 	.byte	0x00, 0x00, 0x00, 0x00


//--------------------- .nv.info.add              --------------------------
	.section	.nv.info.add,"",@"SHT_CUDA_INFO"
	.sectionflags	@""
	.align	4


	//----- nvinfo : EIATTR_CUDA_API_VERSION
	.align		4
        /*0000*/ 	.byte	0x04, 0x37
        /*0002*/ 	.short	(.L_7 - .L_6)
.L_6:
        /*0004*/ 	.word	0x00000082


	//----- nvinfo : EIATTR_KPARAM_INFO
	.align		4
.L_7:
        /*0008*/ 	.byte	0x04, 0x17
        /*000a*/ 	.short	(.L_9 - .L_8)
.L_8:
        /*000c*/ 	.word	0x00000000
        /*0010*/ 	.short	0x0003
        /*0012*/ 	.short	0x0018
        /*0014*/ 	.byte	0x00, 0xf5, 0x21, 0x00


	//----- nvinfo : EIATTR_KPARAM_INFO
	.align		4
.L_9:
        /*0018*/ 	.byte	0x04, 0x17
        /*001a*/ 	.short	(.L_11 - .L_10)
.L_10:
        /*001c*/ 	.word	0x00000000
        /*0020*/ 	.short	0x0002
        /*0022*/ 	.short	0x0010
        /*0024*/ 	.byte	0x00, 0xf5, 0x21, 0x00


	//----- nvinfo : EIATTR_KPARAM_INFO
	.align		4
.L_11:
        /*0028*/ 	.byte	0x04, 0x17
        /*002a*/ 	.short	(.L_13 - .L_12)
.L_12:
        /*002c*/ 	.word	0x00000000
        /*0030*/ 	.short	0x0001
        /*0032*/ 	.short	0x0008
        /*0034*/ 	.byte	0x00, 0xf5, 0x21, 0x00


	//----- nvinfo : EIATTR_KPARAM_INFO
	.align		4
.L_13:
        /*0038*/ 	.byte	0x04, 0x17
        /*003a*/ 	.short	(.L_15 - .L_14)
.L_14:
        /*003c*/ 	.word	0x00000000
        /*0040*/ 	.short	0x0000
        /*0042*/ 	.short	0x0000
        /*0044*/ 	.byte	0x00, 0xf0, 0x11, 0x00


	//----- nvinfo : EIATTR_SPARSE_MMA_MASK
	.align		4
.L_15:
        /*0048*/ 	.byte	0x03, 0x50
        /*004a*/ 	.short	0x0000


	//----- nvinfo : EIATTR_MAXREG_COUNT
	.align		4
        /*004c*/ 	.byte	0x03, 0x1b
        /*004e*/ 	.short	0x00ff


	//----- nvinfo : EIATTR_MERCURY_ISA_VERSION
	.align		4
        /*0050*/ 	.byte	0x03, 0x5f
        /*0052*/ 	.short	0x0101


	//----- nvinfo : EIATTR_VRC_CTA_INIT_COUNT
	.align		4
        /*0054*/ 	.byte	0x02, 0x4a
	.zero		1
	.zero		1


	//----- nvinfo : EIATTR_EXIT_INSTR_OFFSETS
	.align		4
        /*0058*/ 	.byte	0x04, 0x1c
        /*005a*/ 	.short	(.L_17 - .L_16)


	//   ....[0]....
.L_16:
        /*005c*/ 	.word	0x00000030


	//   ....[1]....
        /*0060*/ 	.word	0x00000690


	//   ....[2]....
        /*0064*/ 	.word	0x00000950


	//   ....[3]....
        /*0068*/ 	.word	0x00000b10


	//   ....[4]....
        /*006c*/ 	.word	0x00000cf0


	//----- nvinfo : EIATTR_CBANK_PARAM_SIZE
	.align		4
.L_17:
        /*0070*/ 	.byte	0x03, 0x19
        /*0072*/ 	.short	0x0020


	//----- nvinfo : EIATTR_PARAM_CBANK
	.align		4
        /*0074*/ 	.byte	0x04, 0x0a
        /*0076*/ 	.short	(.L_19 - .L_18)
	.align		4
.L_18:
        /*0078*/ 	.word	index@(.nv.constant0.add)
        /*007c*/ 	.short	0x0380
        /*007e*/ 	.short	0x0020


	//----- nvinfo : EIATTR_SW_WAR
	.align		4
.L_19:
        /*0080*/ 	.byte	0x04, 0x36
        /*0082*/ 	.short	(.L_21 - .L_20)
.L_20:
        /*0084*/ 	.word	0x00000008
.L_21:


//--------------------- .nv.callgraph             --------------------------
	.section	.nv.callgraph,"",@"SHT_CUDA_CALLGRAPH"
	.align	4
	.sectionentsize	8
	.align		4
        /*0000*/ 	.word	0x00000000
	.align		4
        /*0004*/ 	.word	0xffffffff
	.align		4
        /*0008*/ 	.word	0x00000000
	.align		4
        /*000c*/ 	.word	0xfffffffe
	.align		4
        /*0010*/ 	.word	0x00000000
	.align		4
        /*0014*/ 	.word	0xfffffffd
	.align		4
        /*0018*/ 	.word	0x00000000
	.align		4
        /*001c*/ 	.word	0xfffffffc


//--------------------- .text.add                 --------------------------
	.section	.text.add,"ax",@progbits
	.align	128
        .global         add
        .type           add,@function
        .size           add,(.L_x_6 - add)
        .other          add,@"STO_CUDA_ENTRY STV_DEFAULT"
add:
.text.add:
[----:B------:R-:W-:Y:S01]  /*0000*/  LDC R1, c[0x0][0x37c] ;  /* 0x0000df00ff017b82 */ /* 0x000fe20000000800 */
[----:B------:R-:W0:Y:S02]  /*0010*/  LDCU UR10, c[0x0][0x380] ;  /* 0x00007000ff0a77ac */ /* 0x000e240008000800 */
[----:B0-----:R-:W-:-:S13]  /*0020*/  ISETP.NE.AND P0, PT, RZ, UR10, PT ;  /* 0x0000000aff007c0c */ /* 0x001fda000bf05270 */
[----:B------:R-:W-:Y:S05]  /*0030*/  @!P0 EXIT ;  /* 0x000000000000894d */ /* 0x000fea0003800000 */
[----:B------:R-:W-:Y:S01]  /*0040*/  UISETP.GE.U32.AND UP0, UPT, UR10, 0x10, UPT ;  /* 0x000000100a00788c */ /* 0x000fe2000bf06070 */
[----:B------:R-:W-:Y:S01]  /*0050*/  IMAD.MOV.U32 R0, RZ, RZ, RZ ;  /* 0x000000ffff007224 */ /* 0x000fe200078e00ff */
[----:B------:R-:W-:Y:S01]  /*0060*/  ULOP3.LUT UR11, UR10, 0xf, URZ, 0xc0, !UPT ;  /* 0x0000000f0a0b7892 */ /* 0x000fe2000f8ec0ff */
[----:B------:R-:W0:Y:S05]  /*0070*/  LDCU.64 UR18, c[0x0][0x358] ;  /* 0x00006b00ff1277ac */ /* 0x000e2a0008000a00 */
[----:B------:R-:W-:Y:S01]  /*0080*/  ISETP.NE.AND P0, PT, RZ, UR11, PT ;  /* 0x0000000bff007c0c */ /* 0x000fe2000bf05270 */
[----:B------:R-:W-:-:S12]  /*0090*/  BRA.U !UP0, `(.L_x_0) ;  /* 0x00000005087c7547 */ /* 0x000fd8000b800000 */
[----:B------:R-:W1:Y:S01]  /*00a0*/  LDCU.128 UR12, c[0x0][0x390] ;  /* 0x00007200ff0c77ac */ /* 0x000e620008000c00 */
[----:B------:R-:W2:Y:S01]  /*00b0*/  LDCU.64 UR8, c[0x0][0x388] ;  /* 0x00007100ff0877ac */ /* 0x000ea20008000a00 */
[----:B------:R-:W-:-:S06]  /*00c0*/  ULOP3.LUT UR16, UR10, 0xfffffff0, URZ, 0xc0, !UPT ;  /* 0xfffffff00a107892 */ /* 0x000fcc000f8ec0ff */
[----:B------:R-:W-:Y:S01]  /*00d0*/  MOV R0, UR16 ;  /* 0x0000001000007c02 */ /* 0x000fe20008000f00 */
[----:B-1----:R-:W-:Y:S02]  /*00e0*/  UIADD3 UR6, UP1, UPT, UR12, 0x20, URZ ;  /* 0x000000200c067890 */ /* 0x002fe4000ff3e0ff */
[----:B------:R-:W-:Y:S02]  /*00f0*/  UIADD3 UR4, UP2, UPT, UR14, 0x20, URZ ;  /* 0x000000200e047890 */ /* 0x000fe4000ff5e0ff */
[----:B--2---:R-:W-:Y:S02]  /*0100*/  UIADD3 UR8, UP0, UPT, UR8, 0x20, URZ ;  /* 0x0000002008087890 */ /* 0x004fe4000ff1e0ff */
[----:B------:R-:W-:Y:S01]  /*0110*/  UIADD3.X UR7, UPT, UPT, URZ, UR13, URZ, UP1, !UPT ;  /* 0x0000000dff077290 */ /* 0x000fe20008ffe4ff */
[----:B------:R-:W-:Y:S01]  /*0120*/  MOV R9, UR6 ;  /* 0x0000000600097c02 */ /* 0x000fe20008000f00 */
[----:B------:R-:W-:Y:S01]  /*0130*/  UIADD3.X UR5, UPT, UPT, URZ, UR15, URZ, UP2, !UPT ;  /* 0x0000000fff057290 */ /* 0x000fe200097fe4ff */
[----:B------:R-:W-:Y:S01]  /*0140*/  IMAD.U32 R8, RZ, RZ, UR4 ;  /* 0x00000004ff087e24 */ /* 0x000fe2000f8e00ff */
[----:B------:R-:W-:Y:S01]  /*0150*/  UIADD3.X UR9, UPT, UPT, URZ, UR9, URZ, UP0, !UPT ;  /* 0x00000009ff097290 */ /* 0x000fe200087fe4ff */
[----:B------:R-:W-:Y:S01]  /*0160*/  IMAD.U32 R12, RZ, RZ, UR8 ;  /* 0x00000008ff0c7e24 */ /* 0x000fe2000f8e00ff */
[----:B------:R-:W-:Y:S01]  /*0170*/  UIADD3 UR12, UPT, UPT, -UR16, URZ, URZ ;  /* 0x000000ff100c7290 */ /* 0x000fe2000fffe1ff */
[----:B------:R-:W-:Y:S01]  /*0180*/  IMAD.U32 R10, RZ, RZ, UR7 ;  /* 0x00000007ff0a7e24 */ /* 0x000fe2000f8e00ff */
[----:B------:R-:W-:-:S02]  /*0190*/  MOV R11, UR5 ;  /* 0x00000005000b7c02 */ /* 0x000fc40008000f00 */
[----:B------:R-:W-:-:S08]  /*01a0*/  MOV R5, UR9 ;  /* 0x0000000900057c02 */ /* 0x000fd00008000f00 */
.L_x_1:
[----:B------:R-:W-:Y:S01]  /*01b0*/  IMAD.MOV.U32 R4, RZ, RZ, R12 ;  /* 0x000000ffff047224 */ /* 0x000fe200078e000c */
[----:B------:R-:W-:Y:S01]  /*01c0*/  MOV R2, R9 ;  /* 0x0000000900027202 */ /* 0x000fe20000000f00 */
[----:B------:R-:W-:-:S03]  /*01d0*/  IMAD.MOV.U32 R3, RZ, RZ, R10 ;  /* 0x000000ffff037224 */ /* 0x000fc600078e000a */
[----:B0-2---:R-:W2:Y:S04]  /*01e0*/  LDG.E R6, desc[UR18][R4.64+-0x20] ;  /* 0xffffe01204067981 */ /* 0x005ea8000c1e1900 */
[----:B------:R-:W2:Y:S02]  /*01f0*/  LDG.E R7, desc[UR18][R2.64+-0x20] ;  /* 0xffffe01202077981 */ /* 0x000ea4000c1e1900 */
[----:B--2---:R-:W-:Y:S01]  /*0200*/  IADD3 R9, PT, PT, R6, R7, RZ ;  /* 0x0000000706097210 */ /* 0x004fe20007ffe0ff */
[----:B------:R-:W-:Y:S01]  /*0210*/  IMAD.MOV.U32 R6, RZ, RZ, R8 ;  /* 0x000000ffff067224 */ /* 0x000fe200078e0008 */
[----:B------:R-:W-:-:S05]  /*0220*/  MOV R7, R11 ;  /* 0x0000000b00077202 */ /* 0x000fca0000000f00 */
[----:B------:R0:W-:Y:S04]  /*0230*/  STG.E desc[UR18][R6.64+-0x20], R9 ;  /* 0xffffe00906007986 */ /* 0x0001e8000c101912 */
[----:B------:R-:W2:Y:S04]  /*0240*/  LDG.E R8, desc[UR18][R4.64+-0x1c] ;  /* 0xffffe41204087981 */ /* 0x000ea8000c1e1900 */
[----:B------:R-:W2:Y:S02]  /*0250*/  LDG.E R11, desc[UR18][R2.64+-0x1c] ;  /* 0xffffe412020b7981 */ /* 0x000ea4000c1e1900 */
[----:B--2---:R-:W-:-:S05]  /*0260*/  IMAD.IADD R11, R8, 0x1, R11 ;  /* 0x00000001080b7824 */ /* 0x004fca00078e020b */
[----:B------:R1:W-:Y:S04]  /*0270*/  STG.E desc[UR18][R6.64+-0x1c], R11 ;  /* 0xffffe40b06007986 */ /* 0x0003e8000c101912 */
[----:B------:R-:W2:Y:S04]  /*0280*/  LDG.E R8, desc[UR18][R4.64+-0x18] ;  /* 0xffffe81204087981 */ /* 0x000ea8000c1e1900 */
[----:B------:R-:W2:Y:S02]  /*0290*/  LDG.E R13, desc[UR18][R2.64+-0x18] ;  /* 0xffffe812020d7981 */ /* 0x000ea4000c1e1900 */
[----:B--2---:R-:W-:-:S05]  /*02a0*/  IADD3 R13, PT, PT, R8, R13, RZ ;  /* 0x0000000d080d7210 */ /* 0x004fca0007ffe0ff */
[----:B------:R2:W-:Y:S04]  /*02b0*/  STG.E desc[UR18][R6.64+-0x18], R13 ;  /* 0xffffe80d06007986 */ /* 0x0005e8000c101912 */
[----:B------:R-:W3:Y:S04]  /*02c0*/  LDG.E R8, desc[UR18][R4.64+-0x14] ;  /* 0xffffec1204087981 */ /* 0x000ee8000c1e1900 */
[----:B------:R-:W3:Y:S02]  /*02d0*/  LDG.E R15, desc[UR18][R2.64+-0x14] ;  /* 0xffffec12020f7981 */ /* 0x000ee4000c1e1900 */
[----:B---3--:R-:W-:-:S05]  /*02e0*/  IMAD.IADD R15, R8, 0x1, R15 ;  /* 0x00000001080f7824 */ /* 0x008fca00078e020f */
[----:B------:R3:W-:Y:S04]  /*02f0*/  STG.E desc[UR18][R6.64+-0x14], R15 ;  /* 0xffffec0f06007986 */ /* 0x0007e8000c101912 */
[----:B------:R-:W4:Y:S04]  /*0300*/  LDG.E R8, desc[UR18][R4.64+-0x10] ;  /* 0xfffff01204087981 */ /* 0x000f28000c1e1900 */
[----:B0-----:R-:W4:Y:S02]  /*0310*/  LDG.E R9, desc[UR18][R2.64+-0x10] ;  /* 0xfffff01202097981 */ /* 0x001f24000c1e1900 */
[----:B----4-:R-:W-:-:S05]  /*0320*/  IADD3 R9, PT, PT, R8, R9, RZ ;  /* 0x0000000908097210 */ /* 0x010fca0007ffe0ff */
[----:B------:R0:W-:Y:S04]  /*0330*/  STG.E desc[UR18][R6.64+-0x10], R9 ;  /* 0xfffff00906007986 */ /* 0x0001e8000c101912 */
[----:B------:R-:W4:Y:S04]  /*0340*/  LDG.E R8, desc[UR18][R4.64+-0xc] ;  /* 0xfffff41204087981 */ /* 0x000f28000c1e1900 */
[----:B-1----:R-:W4:Y:S02]  /*0350*/  LDG.E R11, desc[UR18][R2.64+-0xc] ;  /* 0xfffff412020b7981 */ /* 0x002f24000c1e1900 */
[----:B----4-:R-:W-:-:S05]  /*0360*/  IMAD.IADD R11, R8, 0x1, R11 ;  /* 0x00000001080b7824 */ /* 0x010fca00078e020b */
[----:B------:R1:W-:Y:S04]  /*0370*/  STG.E desc[UR18][R6.64+-0xc], R11 ;  /* 0xfffff40b06007986 */ /* 0x0003e8000c101912 */
[----:B------:R-:W4:Y:S04]  /*0380*/  LDG.E R8, desc[UR18][R4.64+-0x8] ;  /* 0xfffff81204087981 */ /* 0x000f28000c1e1900 */
[----:B--2---:R-:W4:Y:S02]  /*0390*/  LDG.E R13, desc[UR18][R2.64+-0x8] ;  /* 0xfffff812020d7981 */ /* 0x004f24000c1e1900 */
[----:B----4-:R-:W-:-:S05]  /*03a0*/  IADD3 R13, PT, PT, R8, R13, RZ ;  /* 0x0000000d080d7210 */ /* 0x010fca0007ffe0ff */
[----:B------:R2:W-:Y:S04]  /*03b0*/  STG.E desc[UR18][R6.64+-0x8], R13 ;  /* 0xfffff80d06007986 */ /* 0x0005e8000c101912 */
[----:B------:R-:W4:Y:S04]  /*03c0*/  LDG.E R8, desc[UR18][R4.64+-0x4] ;  /* 0xfffffc1204087981 */ /* 0x000f28000c1e1900 */
[----:B---3--:R-:W4:Y:S02]  /*03d0*/  LDG.E R15, desc[UR18][R2.64+-0x4] ;  /* 0xfffffc12020f7981 */ /* 0x008f24000c1e1900 */
[----:B----4-:R-:W-:-:S05]  /*03e0*/  IMAD.IADD R15, R8, 0x1, R15 ;  /* 0x00000001080f7824 */ /* 0x010fca00078e020f */
        /* <DEDUP_REMOVED lines=29> */
[----:B------:R4:W5:Y:S04]  /*05c0*/  LDG.E R8, desc[UR18][R4.64+0x1c] ;  /* 0x00001c1204087981 */ /* 0x000968000c1e1900 */
[----:B---3--:R-:W5:Y:S01]  /*05d0*/  LDG.E R15, desc[UR18][R2.64+0x1c] ;  /* 0x00001c12020f7981 */ /* 0x008f62000c1e1900 */
[----:B------:R-:W-:Y:S01]  /*05e0*/  UIADD3 UR12, UPT, UPT, UR12, 0x10, URZ ;  /* 0x000000100c0c7890 */ /* 0x000fe2000fffe0ff */
[----:B0-----:R-:W-:-:S02]  /*05f0*/  IADD3 R9, P2, PT, R2, 0x40, RZ ;  /* 0x0000004002097810 */ /* 0x001fc40007f5e0ff */
[----:B------:R-:W-:Y:S01]  /*0600*/  IADD3 R12, P1, PT, R4, 0x40, RZ ;  /* 0x00000040040c7810 */ /* 0x000fe20007f3e0ff */
[----:B------:R-:W-:Y:S02]  /*0610*/  UISETP.NE.AND UP0, UPT, UR12, URZ, UPT ;  /* 0x000000ff0c00728c */ /* 0x000fe4000bf05270 */
[----:B------:R-:W-:Y:S01]  /*0620*/  IMAD.X R10, RZ, RZ, R3, P2 ;  /* 0x000000ffff0a7224 */ /* 0x000fe200010e0603 */
[----:B----4-:R-:W-:Y:S01]  /*0630*/  IADD3.X R5, PT, PT, RZ, R5, RZ, P1, !PT ;  /* 0x00000005ff057210 */ /* 0x010fe20000ffe4ff */
[----:B-----5:R-:W-:Y:S01]  /*0640*/  IMAD.IADD R15, R8, 0x1, R15 ;  /* 0x00000001080f7824 */ /* 0x020fe200078e020f */
[----:B------:R-:W-:-:S04]  /*0650*/  IADD3 R8, P3, PT, R6, 0x40, RZ ;  /* 0x0000004006087810 */ /* 0x000fc80007f7e0ff */
[----:B------:R2:W-:Y:S01]  /*0660*/  STG.E desc[UR18][R6.64+0x1c], R15 ;  /* 0x00001c0f06007986 */ /* 0x0005e2000c101912 */
[----:B-1----:R-:W-:Y:S01]  /*0670*/  IADD3.X R11, PT, PT, RZ, R7, RZ, P3, !PT ;  /* 0x00000007ff0b7210 */ /* 0x002fe20001ffe4ff */
[----:B------:R-:W-:Y:S07]  /*0680*/  BRA.U UP0, `(.L_x_1) ;  /* 0xfffffff900c87547 */ /* 0x000fee000b83ffff */
.L_x_0:
[----:B0-----:R-:W-:Y:S05]  /*0690*/  @!P0 EXIT ;  /* 0x000000000000894d */ /* 0x001fea0003800000 */
[----:B------:R-:W-:Y:S02]  /*06a0*/  UISETP.GE.U32.AND UP0, UPT, UR11, 0x8, UPT ;  /* 0x000000080b00788c */ /* 0x000fe4000bf06070 */
[----:B------:R-:W-:-:S06]  /*06b0*/  ULOP3.LUT UR5, UR10, 0x7, URZ, 0xc0, !UPT ;  /* 0x000000070a057892 */ /* 0x000fcc000f8ec0ff */
[----:B------:R-:W-:Y:S01]  /*06c0*/  ISETP.NE.AND P0, PT, RZ, UR5, PT ;  /* 0x00000005ff007c0c */ /* 0x000fe2000bf05270 */
[----:B------:R-:W-:-:S12]  /*06d0*/  BRA.U !UP0, `(.L_x_2) ;  /* 0x00000001089c7547 */ /* 0x000fd8000b800000 */
[----:B------:R-:W0:Y:S08]  /*06e0*/  LDC.64 R2, c[0x0][0x388] ;  /* 0x0000e200ff027b82 */ /* 0x000e300000000a00 */
[----:B------:R-:W1:Y:S08]  /*06f0*/  LDC.64 R4, c[0x0][0x390] ;  /* 0x0000e400ff047b82 */ /* 0x000e700000000a00 */
[----:B--2---:R-:W2:Y:S01]  /*0700*/  LDC.64 R6, c[0x0][0x398] ;  /* 0x0000e600ff067b82 */ /* 0x004ea20000000a00 */
[----:B0-----:R-:W-:-:S05]  /*0710*/  IMAD.WIDE.U32 R2, R0, 0x4, R2 ;  /* 0x0000000400027825 */ /* 0x001fca00078e0002 */
[----:B------:R-:W3:Y:S01]  /*0720*/  LDG.E R8, desc[UR18][R2.64] ;  /* 0x0000001202087981 */ /* 0x000ee2000c1e1900 */
[----:B-1----:R-:W-:-:S05]  /*0730*/  IMAD.WIDE.U32 R4, R0, 0x4, R4 ;  /* 0x0000000400047825 */ /* 0x002fca00078e0004 */
[----:B------:R-:W3:Y:S01]  /*0740*/  LDG.E R9, desc[UR18][R4.64] ;  /* 0x0000001204097981 */ /* 0x000ee2000c1e1900 */
[----:B--2---:R-:W-:-:S04]  /*0750*/  IMAD.WIDE.U32 R6, R0, 0x4, R6 ;  /* 0x0000000400067825 */ /* 0x004fc800078e0006 */
[----:B---3--:R-:W-:-:S05]  /*0760*/  IMAD.IADD R9, R8, 0x1, R9 ;  /* 0x0000000108097824 */ /* 0x008fca00078e0209 */
[----:B------:R0:W-:Y:S04]  /*0770*/  STG.E desc[UR18][R6.64], R9 ;  /* 0x0000000906007986 */ /* 0x0001e8000c101912 */
[----:B------:R-:W2:Y:S04]  /*0780*/  LDG.E R8, desc[UR18][R2.64+0x4] ;  /* 0x0000041202087981 */ /* 0x000ea8000c1e1900 */
[----:B------:R-:W2:Y:S02]  /*0790*/  LDG.E R11, desc[UR18][R4.64+0x4] ;  /* 0x00000412040b7981 */ /* 0x000ea4000c1e1900 */
[----:B--2---:R-:W-:-:S05]  /*07a0*/  IADD3 R11, PT, PT, R8, R11, RZ ;  /* 0x0000000b080b7210 */ /* 0x004fca0007ffe0ff */
[----:B------:R1:W-:Y:S04]  /*07b0*/  STG.E desc[UR18][R6.64+0x4], R11 ;  /* 0x0000040b06007986 */ /* 0x0003e8000c101912 */
[----:B------:R-:W2:Y:S04]  /*07c0*/  LDG.E R8, desc[UR18][R2.64+0x8] ;  /* 0x0000081202087981 */ /* 0x000ea8000c1e1900 */
[----:B------:R-:W2:Y:S02]  /*07d0*/  LDG.E R13, desc[UR18][R4.64+0x8] ;  /* 0x00000812040d7981 */ /* 0x000ea4000c1e1900 */
[----:B--2---:R-:W-:-:S05]  /*07e0*/  IMAD.IADD R13, R8, 0x1, R13 ;  /* 0x00000001080d7824 */ /* 0x004fca00078e020d */
[----:B------:R2:W-:Y:S04]  /*07f0*/  STG.E desc[UR18][R6.64+0x8], R13 ;  /* 0x0000080d06007986 */ /* 0x0005e8000c101912 */
[----:B------:R-:W3:Y:S04]  /*0800*/  LDG.E R8, desc[UR18][R2.64+0xc] ;  /* 0x00000c1202087981 */ /* 0x000ee8000c1e1900 */
[----:B------:R-:W3:Y:S02]  /*0810*/  LDG.E R15, desc[UR18][R4.64+0xc] ;  /* 0x00000c12040f7981 */ /* 0x000ee4000c1e1900 */
[----:B---3--:R-:W-:-:S05]  /*0820*/  IADD3 R15, PT, PT, R8, R15, RZ ;  /* 0x0000000f080f7210 */ /* 0x008fca0007ffe0ff */
[----:B------:R3:W-:Y:S04]  /*0830*/  STG.E desc[UR18][R6.64+0xc], R15 ;  /* 0x00000c0f06007986 */ /* 0x0007e8000c101912 */
[----:B------:R-:W4:Y:S04]  /*0840*/  LDG.E R8, desc[UR18][R2.64+0x10] ;  /* 0x0000101202087981 */ /* 0x000f28000c1e1900 */
[----:B0-----:R-:W4:Y:S02]  /*0850*/  LDG.E R9, desc[UR18][R4.64+0x10] ;  /* 0x0000101204097981 */ /* 0x001f24000c1e1900 */
[----:B----4-:R-:W-:-:S05]  /*0860*/  IMAD.IADD R9, R8, 0x1, R9 ;  /* 0x0000000108097824 */ /* 0x010fca00078e0209 */
[----:B------:R0:W-:Y:S04]  /*0870*/  STG.E desc[UR18][R6.64+0x10], R9 ;  /* 0x0000100906007986 */ /* 0x0001e8000c101912 */
[----:B------:R-:W4:Y:S04]  /*0880*/  LDG.E R8, desc[UR18][R2.64+0x14] ;  /* 0x0000141202087981 */ /* 0x000f28000c1e1900 */
[----:B-1----:R-:W4:Y:S02]  /*0890*/  LDG.E R11, desc[UR18][R4.64+0x14] ;  /* 0x00001412040b7981 */ /* 0x002f24000c1e1900 */
[----:B----4-:R-:W-:-:S05]  /*08a0*/  IADD3 R11, PT, PT, R8, R11, RZ ;  /* 0x0000000b080b7210 */ /* 0x010fca0007ffe0ff */
[----:B------:R0:W-:Y:S04]  /*08b0*/  STG.E desc[UR18][R6.64+0x14], R11 ;  /* 0x0000140b06007986 */ /* 0x0001e8000c101912 */
[----:B------:R-:W4:Y:S04]  /*08c0*/  LDG.E R8, desc[UR18][R2.64+0x18] ;  /* 0x0000181202087981 */ /* 0x000f28000c1e1900 */
[----:B--2---:R-:W4:Y:S02]  /*08d0*/  LDG.E R13, desc[UR18][R4.64+0x18] ;  /* 0x00001812040d7981 */ /* 0x004f24000c1e1900 */
[----:B----4-:R-:W-:-:S05]  /*08e0*/  IMAD.IADD R13, R8, 0x1, R13 ;  /* 0x00000001080d7824 */ /* 0x010fca00078e020d */
[----:B------:R0:W-:Y:S04]  /*08f0*/  STG.E desc[UR18][R6.64+0x18], R13 ;  /* 0x0000180d06007986 */ /* 0x0001e8000c101912 */
[----:B------:R-:W2:Y:S04]  /*0900*/  LDG.E R8, desc[UR18][R2.64+0x1c] ;  /* 0x00001c1202087981 */ /* 0x000ea8000c1e1900 */
[----:B---3--:R-:W2:Y:S01]  /*0910*/  LDG.E R15, desc[UR18][R4.64+0x1c] ;  /* 0x00001c12040f7981 */ /* 0x008ea2000c1e1900 */
[----:B------:R-:W-:Y:S01]  /*0920*/  VIADD R0, R0, 0x8 ;  /* 0x0000000800007836 */ /* 0x000fe20000000000 */
[----:B--2---:R-:W-:-:S05]  /*0930*/  IADD3 R15, PT, PT, R8, R15, RZ ;  /* 0x0000000f080f7210 */ /* 0x004fca0007ffe0ff */
[----:B------:R0:W-:Y:S02]  /*0940*/  STG.E desc[UR18][R6.64+0x1c], R15 ;  /* 0x00001c0f06007986 */ /* 0x0001e4000c101912 */
.L_x_2:
[----:B------:R-:W-:Y:S05]  /*0950*/  @!P0 EXIT ;  /* 0x000000000000894d */ /* 0x000fea0003800000 */
[----:B------:R-:W-:Y:S02]  /*0960*/  UISETP.GE.U32.AND UP0, UPT, UR5, 0x4, UPT ;  /* 0x000000040500788c */ /* 0x000fe4000bf06070 */
[----:B------:R-:W-:-:S06]  /*0970*/  ULOP3.LUT UR4, UR10, 0x3, URZ, 0xc0, !UPT ;  /* 0x000000030a047892 */ /* 0x000fcc000f8ec0ff */
[----:B------:R-:W-:Y:S01]  /*0980*/  ISETP.NE.AND P0, PT, RZ, UR4, PT ;  /* 0x00000004ff007c0c */ /* 0x000fe2000bf05270 */
[----:B------:R-:W-:-:S12]  /*0990*/  BRA.U !UP0, `(.L_x_3) ;  /* 0x00000001085c7547 */ /* 0x000fd8000b800000 */
[----:B------:R-:W1:Y:S08]  /*09a0*/  LDC.64 R2, c[0x0][0x388] ;  /* 0x0000e200ff027b82 */ /* 0x000e700000000a00 */
[----:B------:R-:W3:Y:S08]  /*09b0*/  LDC.64 R4, c[0x0][0x390] ;  /* 0x0000e400ff047b82 */ /* 0x000ef00000000a00 */
[----:B0-2---:R-:W0:Y:S01]  /*09c0*/  LDC.64 R6, c[0x0][0x398] ;  /* 0x0000e600ff067b82 */ /* 0x005e220000000a00 */
[----:B-1----:R-:W-:-:S05]  /*09d0*/  IMAD.WIDE.U32 R2, R0, 0x4, R2 ;  /* 0x0000000400027825 */ /* 0x002fca00078e0002 */
[----:B------:R-:W2:Y:S01]  /*09e0*/  LDG.E R8, desc[UR18][R2.64] ;  /* 0x0000001202087981 */ /* 0x000ea2000c1e1900 */
[----:B---3--:R-:W-:-:S05]  /*09f0*/  IMAD.WIDE.U32 R4, R0, 0x4, R4 ;  /* 0x0000000400047825 */ /* 0x008fca00078e0004 */
[----:B------:R-:W2:Y:S01]  /*0a00*/  LDG.E R9, desc[UR18][R4.64] ;  /* 0x0000001204097981 */ /* 0x000ea2000c1e1900 */
[----:B0-----:R-:W-:Y:S01]  /*0a10*/  IMAD.WIDE.U32 R6, R0, 0x4, R6 ;  /* 0x0000000400067825 */ /* 0x001fe200078e0006 */
[----:B--2---:R-:W-:-:S05]  /*0a20*/  IADD3 R9, PT, PT, R8, R9, RZ ;  /* 0x0000000908097210 */ /* 0x004fca0007ffe0ff */
        /* <DEDUP_REMOVED lines=9> */
[----:B------:R-:W2:Y:S04]  /*0ac0*/  LDG.E R8, desc[UR18][R2.64+0xc] ;  /* 0x00000c1202087981 */ /* 0x000ea8000c1e1900 */
[----:B------:R-:W2:Y:S01]  /*0ad0*/  LDG.E R15, desc[UR18][R4.64+0xc] ;  /* 0x00000c12040f7981 */ /* 0x000ea2000c1e1900 */
[----:B------:R-:W-:Y:S01]  /*0ae0*/  IADD3 R0, PT, PT, R0, 0x4, RZ ;  /* 0x0000000400007810 */ /* 0x000fe20007ffe0ff */
[----:B--2---:R-:W-:-:S05]  /*0af0*/  IMAD.IADD R15, R8, 0x1, R15 ;  /* 0x00000001080f7824 */ /* 0x004fca00078e020f */
[----:B------:R1:W-:Y:S02]  /*0b00*/  STG.E desc[UR18][R6.64+0xc], R15 ;  /* 0x00000c0f06007986 */ /* 0x0003e4000c101912 */
.L_x_3:
[----:B------:R-:W-:Y:S05]  /*0b10*/  @!P0 EXIT ;  /* 0x000000000000894d */ /* 0x000fea0003800000 */
[----:B------:R-:W3:Y:S01]  /*0b20*/  LDC.64 R2, c[0x0][0x398] ;  /* 0x0000e600ff027b82 */ /* 0x000ee20000000a00 */
[----:B------:R-:W-:-:S07]  /*0b30*/  UIADD3 UR4, UPT, UPT, -UR4, URZ, URZ ;  /* 0x000000ff04047290 */ /* 0x000fce000fffe1ff */
[----:B012---:R-:W0:Y:S08]  /*0b40*/  LDC.64 R6, c[0x0][0x388] ;  /* 0x0000e200ff067b82 */ /* 0x007e300000000a00 */
[----:B------:R-:W1:Y:S01]  /*0b50*/  LDC.64 R4, c[0x0][0x390] ;  /* 0x0000e400ff047b82 */ /* 0x000e620000000a00 */
[----:B---3--:R-:W-:-:S04]  /*0b60*/  IMAD.WIDE.U32 R2, R0, 0x4, R2 ;  /* 0x0000000400027825 */ /* 0x008fc800078e0002 */
[----:B------:R-:W-:Y:S01]  /*0b70*/  IMAD.MOV.U32 R8, RZ, RZ, R2 ;  /* 0x000000ffff087224 */ /* 0x000fe200078e0002 */
[----:B------:R-:W-:Y:S01]  /*0b80*/  MOV R13, R3 ;  /* 0x00000003000d7202 */ /* 0x000fe20000000f00 */
[----:B0-----:R-:W-:-:S05]  /*0b90*/  IMAD.WIDE.U32 R6, R0, 0x4, R6 ;  /* 0x0000000400067825 */ /* 0x001fca00078e0006 */
[----:B------:R-:W-:Y:S01]  /*0ba0*/  MOV R9, R7 ;  /* 0x0000000700097202 */ /* 0x000fe20000000f00 */
[----:B-1----:R-:W-:-:S04]  /*0bb0*/  IMAD.WIDE.U32 R4, R0, 0x4, R4 ;  /* 0x0000000400047825 */ /* 0x002fc800078e0004 */
[----:B------:R-:W-:-:S07]  /*0bc0*/  IMAD.MOV.U32 R11, RZ, RZ, R5 ;  /* 0x000000ffff0b7224 */ /* 0x000fce00078e0005 */
.L_x_4:
[----:B------:R-:W-:Y:S01]  /*0bd0*/  IMAD.MOV.U32 R5, RZ, RZ, R11 ;  /* 0x000000ffff057224 */ /* 0x000fe200078e000b */
[----:B0-----:R-:W-:Y:S01]  /*0be0*/  MOV R3, R9 ;  /* 0x0000000900037202 */ /* 0x001fe20000000f00 */
[----:B------:R-:W-:-:S04]  /*0bf0*/  IMAD.MOV.U32 R2, RZ, RZ, R6 ;  /* 0x000000ffff027224 */ /* 0x000fc800078e0006 */
[----:B------:R-:W2:Y:S04]  /*0c00*/  LDG.E R5, desc[UR18][R4.64] ;  /* 0x0000001204057981 */ /* 0x000ea8000c1e1900 */
[----:B------:R0:W2:Y:S02]  /*0c10*/  LDG.E R0, desc[UR18][R2.64] ;  /* 0x0000001202007981 */ /* 0x0000a4000c1e1900 */
[----:B0-----:R-:W-:Y:S01]  /*0c20*/  IMAD.MOV.U32 R2, RZ, RZ, R8 ;  /* 0x000000ffff027224 */ /* 0x001fe200078e0008 */
[----:B------:R-:W-:Y:S01]  /*0c30*/  MOV R3, R13 ;  /* 0x0000000d00037202 */ /* 0x000fe20000000f00 */
[----:B------:R-:W-:-:S04]  /*0c40*/  UIADD3 UR4, UPT, UPT, UR4, 0x1, URZ ;  /* 0x0000000104047890 */ /* 0x000fc8000fffe0ff */
[----:B------:R-:W-:Y:S01]  /*0c50*/  UISETP.NE.AND UP0, UPT, UR4, URZ, UPT ;  /* 0x000000ff0400728c */ /* 0x000fe2000bf05270 */
[----:B------:R-:W-:Y:S02]  /*0c60*/  IADD3 R8, P0, PT, R8, 0x4, RZ ;  /* 0x0000000408087810 */ /* 0x000fe40007f1e0ff */
[----:B------:R-:W-:Y:S02]  /*0c70*/  IADD3 R6, P2, PT, R6, 0x4, RZ ;  /* 0x0000000406067810 */ /* 0x000fe40007f5e0ff */
[----:B------:R-:W-:Y:S01]  /*0c80*/  IADD3 R4, P1, PT, R4, 0x4, RZ ;  /* 0x0000000404047810 */ /* 0x000fe20007f3e0ff */
[----:B------:R-:W-:Y:S02]  /*0c90*/  IMAD.X R13, RZ, RZ, R13, P0 ;  /* 0x000000ffff0d7224 */ /* 0x000fe400000e060d */
[----:B------:R-:W-:Y:S01]  /*0ca0*/  IMAD.X R9, RZ, RZ, R9, P2 ;  /* 0x000000ffff097224 */ /* 0x000fe200010e0609 */
[----:B------:R-:W-:Y:S02]  /*0cb0*/  IADD3.X R11, PT, PT, RZ, R11, RZ, P1, !PT ;  /* 0x0000000bff0b7210 */ /* 0x000fe40000ffe4ff */
[----:B--2---:R-:W-:-:S05]  /*0cc0*/  IADD3 R7, PT, PT, R0, R5, RZ ;  /* 0x0000000500077210 */ /* 0x004fca0007ffe0ff */
[----:B------:R0:W-:Y:S01]  /*0cd0*/  STG.E desc[UR18][R2.64], R7 ;  /* 0x0000000702007986 */ /* 0x0001e2000c101912 */
[----:B------:R-:W-:Y:S05]  /*0ce0*/  BRA.U UP0, `(.L_x_4) ;  /* 0xfffffffd00b87547 */ /* 0x000fea000b83ffff */
[----:B------:R-:W-:Y:S05]  /*0cf0*/  EXIT ;  /* 0x000000000000794d */ /* 0x000fea0003800000 */
.L_x_5:
[----:B------:R-:W-:-:S00]  /*0d00*/  BRA `(.L_x_5) ;  /* 0xfffffffc00fc7947 */ /* 0x000fc0000383ffff */
[----:B------:R-:W-:-:S00]  /*0d10*/  NOP ;  /* 0x0000000000007918 */ /* 0x000fc00000000000 */
        /* <DEDUP_REMOVED lines=14> */
.L_x_6:


//--------------------- .nv.shared.reserved.0     --------------------------
	.section	.nv.shared.reserved.0,"aw",@nobits
	.weak		__nv_reservedSMEM_offset_0_alias
	.size		__nv_reservedSMEM_offset_0_alias, 0, 64
	.other		__nv_reservedSMEM_offset_0_alias,@"STO_CUDA_RESERVED_SHARED STV_DEFAULT"
__nv_reservedSMEM_offset_0_alias:
	.zero		0
	.zero		64


//--------------------- .nv.constant0.add         --------------------------
	.section	.nv.constant0.add,"a",@progbits
	.sectionflags	@""
	.align	4
.nv.constant0.add:
	.zero		928


//--------------------- SYMBOLS --------------------------

	.type		.nv.reservedSmem.offset0,@object
	.size		.nv.reservedSmem.offset0,0x4
